//
// Generated by NVIDIA NVVM Compiler
//
// Compiler Build ID: CL-36424714
// Cuda compilation tools, release 13.0, V13.0.88
// Based on NVVM 20.0.0
//

.version 9.0
.target sm_100
.address_size 64

	// .globl	_Z3addPdS_
// _ZZ6reduceILj1024EEvPdS0_E3sum has been demoted
.extern .shared .align 16 .b8 sum[];

.visible .entry _Z3addPdS_(
	.param .u64 .ptr .align 1 _Z3addPdS__param_0,
	.param .u64 .ptr .align 1 _Z3addPdS__param_1
)
{
	.reg .b32 	%r<2>;
	.reg .b64 	%rd<7>;
	.reg .b64 	%fd<3>;

	ld.param.u64 	%rd1, [_Z3addPdS__param_0];
	ld.param.u64 	%rd2, [_Z3addPdS__param_1];
	cvta.to.global.u64 	%rd3, %rd2;
	cvta.to.global.u64 	%rd4, %rd1;
	mov.u32 	%r1, %ctaid.x;
	mul.wide.u32 	%rd5, %r1, 8;
	add.s64 	%rd6, %rd4, %rd5;
	ld.global.f64 	%fd1, [%rd6];
	atom.global.add.f64 	%fd2, [%rd3], %fd1;
	ret;

}
	// .globl	_Z10reduce_dynPdS_PiS0_
.visible .entry _Z10reduce_dynPdS_PiS0_(
	.param .u64 .ptr .align 1 _Z10reduce_dynPdS_PiS0__param_0,
	.param .u64 .ptr .align 1 _Z10reduce_dynPdS_PiS0__param_1,
	.param .u64 .ptr .align 1 _Z10reduce_dynPdS_PiS0__param_2,
	.param .u64 .ptr .align 1 _Z10reduce_dynPdS_PiS0__param_3
)
{
	.reg .pred 	%p<39>;
	.reg .b32 	%r<54>;
	.reg .b64 	%rd<23>;
	.reg .b64 	%fd<56>;

	ld.param.u64 	%rd5, [_Z10reduce_dynPdS_PiS0__param_0];
	ld.param.u64 	%rd4, [_Z10reduce_dynPdS_PiS0__param_1];
	ld.param.u64 	%rd6, [_Z10reduce_dynPdS_PiS0__param_2];
	ld.param.u64 	%rd7, [_Z10reduce_dynPdS_PiS0__param_3];
	cvta.to.global.u64 	%rd8, %rd6;
	cvta.to.global.u64 	%rd1, %rd5;
	cvta.to.global.u64 	%rd9, %rd7;
	ld.global.u32 	%r1, [%rd9];
	mov.u32 	%r2, %tid.x;
	mov.u32 	%r3, %ctaid.x;
	mad.lo.s32 	%r4, %r1, %r3, %r2;
	mul.wide.s32 	%rd10, %r4, 8;
	add.s64 	%rd2, %rd1, %rd10;
	ld.global.f64 	%fd54, [%rd2];
	shl.b32 	%r18, %r2, 3;
	mov.u32 	%r19, sum;
	add.s32 	%r5, %r19, %r18;
	st.shared.f64 	[%r5], %fd54;
	add.s32 	%r6, %r1, %r2;
	ld.global.u32 	%r7, [%rd8];
	setp.ge.s32 	%p1, %r6, %r7;
	@%p1 bra 	$L__BB1_8;
	shl.b32 	%r8, %r1, 1;
	add.s32 	%r20, %r6, %r1;
	max.s32 	%r21, %r7, %r20;
	sub.s32 	%r22, %r21, %r2;
	setp.ne.s32 	%p2, %r22, %r8;
	selp.u32 	%r23, 1, 0, %p2;
	or.b32  	%r24, %r8, %r23;
	sub.s32 	%r25, %r22, %r24;
	max.u32 	%r26, %r1, 1;
	div.u32 	%r27, %r25, %r26;
	add.s32 	%r9, %r27, %r23;
	and.b32  	%r28, %r9, 3;
	setp.eq.s32 	%p3, %r28, 3;
	mov.u32 	%r52, %r1;
	@%p3 bra 	$L__BB1_4;
	add.s32 	%r29, %r9, 1;
	and.b32  	%r30, %r29, 3;
	neg.s32 	%r50, %r30;
	mov.u32 	%r52, %r1;
$L__BB1_3:
	.pragma "nounroll";
	mul.wide.s32 	%rd12, %r52, 8;
	add.s64 	%rd13, %rd2, %rd12;
	ld.global.f64 	%fd13, [%rd13];
	add.f64 	%fd54, %fd13, %fd54;
	add.s32 	%r52, %r52, %r1;
	add.s32 	%r50, %r50, 1;
	setp.ne.s32 	%p4, %r50, 0;
	@%p4 bra 	$L__BB1_3;
$L__BB1_4:
	setp.lt.u32 	%p5, %r9, 3;
	@%p5 bra 	$L__BB1_7;
	mul.wide.s32 	%rd16, %r1, 8;
$L__BB1_6:
	mul.wide.s32 	%rd14, %r52, 8;
	add.s64 	%rd15, %rd2, %rd14;
	ld.global.f64 	%fd14, [%rd15];
	add.f64 	%fd15, %fd14, %fd54;
	add.s64 	%rd17, %rd15, %rd16;
	ld.global.f64 	%fd16, [%rd17];
	add.f64 	%fd17, %fd16, %fd15;
	add.s32 	%r31, %r52, %r8;
	add.s64 	%rd18, %rd17, %rd16;
	ld.global.f64 	%fd18, [%rd18];
	add.f64 	%fd19, %fd18, %fd17;
	add.s32 	%r32, %r31, %r1;
	add.s64 	%rd19, %rd18, %rd16;
	ld.global.f64 	%fd20, [%rd19];
	add.f64 	%fd54, %fd20, %fd19;
	add.s32 	%r52, %r32, %r1;
	add.s32 	%r33, %r6, %r32;
	setp.lt.s32 	%p6, %r33, %r7;
	@%p6 bra 	$L__BB1_6;
$L__BB1_7:
	st.shared.f64 	[%r5], %fd54;
$L__BB1_8:
	bar.sync 	0;
	setp.lt.s32 	%p7, %r1, 513;
	@%p7 bra 	$L__BB1_12;
	add.s32 	%r34, %r1, -512;
	setp.ge.u32 	%p11, %r2, %r34;
	@%p11 bra 	$L__BB1_11;
	ld.shared.f64 	%fd21, [%r5+4096];
	ld.shared.f64 	%fd22, [%r5];
	add.f64 	%fd23, %fd21, %fd22;
	st.shared.f64 	[%r5], %fd23;
$L__BB1_11:
	bar.sync 	0;
	bra.uni 	$L__BB1_13;
$L__BB1_12:
	setp.lt.s32 	%p8, %r1, 257;
	@%p8 bra 	$L__BB1_16;
$L__BB1_13:
	add.s32 	%r35, %r1, -256;
	min.u32 	%r37, %r35, 256;
	setp.le.u32 	%p12, %r37, %r2;
	@%p12 bra 	$L__BB1_15;
	ld.shared.f64 	%fd24, [%r5+2048];
	ld.shared.f64 	%fd25, [%r5];
	add.f64 	%fd26, %fd24, %fd25;
	st.shared.f64 	[%r5], %fd26;
$L__BB1_15:
	bar.sync 	0;
	bra.uni 	$L__BB1_17;
$L__BB1_16:
	setp.lt.s32 	%p9, %r1, 129;
	@%p9 bra 	$L__BB1_20;
$L__BB1_17:
	add.s32 	%r38, %r1, -128;
	min.u32 	%r40, %r38, 128;
	setp.le.u32 	%p13, %r40, %r2;
	@%p13 bra 	$L__BB1_19;
	ld.shared.f64 	%fd27, [%r5+1024];
	ld.shared.f64 	%fd28, [%r5];
	add.f64 	%fd29, %fd27, %fd28;
	st.shared.f64 	[%r5], %fd29;
$L__BB1_19:
	bar.sync 	0;
	bra.uni 	$L__BB1_21;
$L__BB1_20:
	setp.lt.s32 	%p10, %r1, 65;
	@%p10 bra 	$L__BB1_24;
$L__BB1_21:
	add.s32 	%r41, %r1, -64;
	min.u32 	%r43, %r41, 64;
	setp.le.u32 	%p14, %r43, %r2;
	@%p14 bra 	$L__BB1_23;
	ld.shared.f64 	%fd30, [%r5+512];
	ld.shared.f64 	%fd31, [%r5];
	add.f64 	%fd32, %fd30, %fd31;
	st.shared.f64 	[%r5], %fd32;
$L__BB1_23:
	bar.sync 	0;
$L__BB1_24:
	setp.gt.u32 	%p15, %r2, 31;
	@%p15 bra 	$L__BB1_44;
	setp.lt.s32 	%p16, %r1, 33;
	add.s32 	%r44, %r1, -32;
	setp.ge.s32 	%p17, %r2, %r44;
	or.pred  	%p18, %p16, %p17;
	@%p18 bra 	$L__BB1_27;
	ld.volatile.shared.f64 	%fd33, [%r5+256];
	ld.volatile.shared.f64 	%fd34, [%r5];
	add.f64 	%fd35, %fd33, %fd34;
	st.volatile.shared.f64 	[%r5], %fd35;
	bra.uni 	$L__BB1_28;
$L__BB1_27:
	setp.lt.s32 	%p19, %r1, 17;
	@%p19 bra 	$L__BB1_30;
$L__BB1_28:
	add.s32 	%r46, %r1, -16;
	setp.ge.u32 	%p23, %r2, %r46;
	setp.gt.u32 	%p24, %r2, 15;
	or.pred  	%p25, %p24, %p23;
	@%p25 bra 	$L__BB1_31;
	ld.volatile.shared.f64 	%fd36, [%r5+128];
	ld.volatile.shared.f64 	%fd37, [%r5];
	add.f64 	%fd38, %fd36, %fd37;
	st.volatile.shared.f64 	[%r5], %fd38;
	bra.uni 	$L__BB1_31;
$L__BB1_30:
	setp.lt.s32 	%p20, %r1, 9;
	@%p20 bra 	$L__BB1_33;
$L__BB1_31:
	add.s32 	%r47, %r1, -8;
	setp.ge.u32 	%p26, %r2, %r47;
	setp.gt.u32 	%p27, %r2, 7;
	or.pred  	%p28, %p27, %p26;
	@%p28 bra 	$L__BB1_34;
	ld.volatile.shared.f64 	%fd39, [%r5+64];
	ld.volatile.shared.f64 	%fd40, [%r5];
	add.f64 	%fd41, %fd39, %fd40;
	st.volatile.shared.f64 	[%r5], %fd41;
	bra.uni 	$L__BB1_34;
$L__BB1_33:
	setp.lt.s32 	%p21, %r1, 5;
	@%p21 bra 	$L__BB1_36;
$L__BB1_34:
	add.s32 	%r48, %r1, -4;
	setp.ge.u32 	%p29, %r2, %r48;
	setp.gt.u32 	%p30, %r2, 3;
	or.pred  	%p31, %p30, %p29;
	@%p31 bra 	$L__BB1_37;
	ld.volatile.shared.f64 	%fd42, [%r5+32];
	ld.volatile.shared.f64 	%fd43, [%r5];
	add.f64 	%fd44, %fd42, %fd43;
	st.volatile.shared.f64 	[%r5], %fd44;
	bra.uni 	$L__BB1_37;
$L__BB1_36:
	setp.lt.s32 	%p22, %r1, 3;
	@%p22 bra 	$L__BB1_39;
$L__BB1_37:
	add.s32 	%r49, %r1, -2;
	setp.ge.u32 	%p32, %r2, %r49;
	setp.gt.u32 	%p33, %r2, 1;
	or.pred  	%p34, %p33, %p32;
	@%p34 bra 	$L__BB1_39;
	ld.volatile.shared.f64 	%fd45, [%r5+16];
	ld.volatile.shared.f64 	%fd46, [%r5];
	add.f64 	%fd47, %fd45, %fd46;
	st.volatile.shared.f64 	[%r5], %fd47;
$L__BB1_39:
	setp.lt.s32 	%p35, %r1, 2;
	setp.ne.s32 	%p36, %r2, 0;
	or.pred  	%p37, %p36, %p35;
	@%p37 bra 	$L__BB1_41;
	ld.volatile.shared.f64 	%fd48, [sum+8];
	ld.volatile.shared.f64 	%fd49, [sum];
	add.f64 	%fd55, %fd48, %fd49;
	st.volatile.shared.f64 	[sum], %fd55;
	bra.uni 	$L__BB1_43;
$L__BB1_41:
	setp.ne.s32 	%p38, %r2, 0;
	@%p38 bra 	$L__BB1_44;
	ld.shared.f64 	%fd55, [sum];
$L__BB1_43:
	cvta.to.global.u64 	%rd20, %rd4;
	mul.wide.u32 	%rd21, %r3, 8;
	add.s64 	%rd22, %rd20, %rd21;
	st.global.f64 	[%rd22], %fd55;
$L__BB1_44:
	ret;

}
	// .globl	_Z6reduceILj1024EEvPdS0_
.visible .entry _Z6reduceILj1024EEvPdS0_(
	.param .u64 .ptr .align 1 _Z6reduceILj1024EEvPdS0__param_0,
	.param .u64 .ptr .align 1 _Z6reduceILj1024EEvPdS0__param_1
)
{
	.reg .pred 	%p<8>;
	.reg .b32 	%r<9>;
	.reg .b64 	%rd<11>;
	.reg .b64 	%fd<93>;
	// demoted variable
	.shared .align 8 .b8 _ZZ6reduceILj1024EEvPdS0_E3sum[8192];
	ld.param.u64 	%rd5, [_Z6reduceILj1024EEvPdS0__param_0];
	ld.param.u64 	%rd4, [_Z6reduceILj1024EEvPdS0__param_1];
	cvta.to.global.u64 	%rd6, %rd5;
	mov.u32 	%r1, %tid.x;
	mul.wide.u32 	%rd7, %r1, 8;
	add.s64 	%rd8, %rd6, %rd7;
	ld.global.f64 	%fd4, [%rd8];
	ld.global.f64 	%fd5, [%rd8+8192];
	add.f64 	%fd6, %fd5, %fd4;
	ld.global.f64 	%fd7, [%rd8+16384];
	add.f64 	%fd8, %fd7, %fd6;
	ld.global.f64 	%fd9, [%rd8+24576];
	add.f64 	%fd10, %fd9, %fd8;
	ld.global.f64 	%fd11, [%rd8+32768];
	add.f64 	%fd12, %fd11, %fd10;
	ld.global.f64 	%fd13, [%rd8+40960];
	add.f64 	%fd14, %fd13, %fd12;
	ld.global.f64 	%fd15, [%rd8+49152];
	add.f64 	%fd16, %fd15, %fd14;
	ld.global.f64 	%fd17, [%rd8+57344];
	add.f64 	%fd18, %fd17, %fd16;
	ld.global.f64 	%fd19, [%rd8+65536];
	add.f64 	%fd20, %fd19, %fd18;
	ld.global.f64 	%fd21, [%rd8+73728];
	add.f64 	%fd22, %fd21, %fd20;
	ld.global.f64 	%fd23, [%rd8+81920];
	add.f64 	%fd24, %fd23, %fd22;
	ld.global.f64 	%fd25, [%rd8+90112];
	add.f64 	%fd26, %fd25, %fd24;
	ld.global.f64 	%fd27, [%rd8+98304];
	add.f64 	%fd28, %fd27, %fd26;
	ld.global.f64 	%fd29, [%rd8+106496];
	add.f64 	%fd30, %fd29, %fd28;
	ld.global.f64 	%fd31, [%rd8+114688];
	add.f64 	%fd32, %fd31, %fd30;
	ld.global.f64 	%fd33, [%rd8+122880];
	add.f64 	%fd34, %fd33, %fd32;
	ld.global.f64 	%fd35, [%rd8+131072];
	add.f64 	%fd36, %fd35, %fd34;
	ld.global.f64 	%fd37, [%rd8+139264];
	add.f64 	%fd38, %fd37, %fd36;
	ld.global.f64 	%fd39, [%rd8+147456];
	add.f64 	%fd40, %fd39, %fd38;
	ld.global.f64 	%fd41, [%rd8+155648];
	add.f64 	%fd42, %fd41, %fd40;
	ld.global.f64 	%fd43, [%rd8+163840];
	add.f64 	%fd44, %fd43, %fd42;
	ld.global.f64 	%fd45, [%rd8+172032];
	add.f64 	%fd46, %fd45, %fd44;
	ld.global.f64 	%fd47, [%rd8+180224];
	add.f64 	%fd48, %fd47, %fd46;
	ld.global.f64 	%fd49, [%rd8+188416];
	add.f64 	%fd50, %fd49, %fd48;
	ld.global.f64 	%fd51, [%rd8+196608];
	add.f64 	%fd52, %fd51, %fd50;
	ld.global.f64 	%fd53, [%rd8+204800];
	add.f64 	%fd54, %fd53, %fd52;
	ld.global.f64 	%fd55, [%rd8+212992];
	add.f64 	%fd56, %fd55, %fd54;
	ld.global.f64 	%fd57, [%rd8+221184];
	add.f64 	%fd58, %fd57, %fd56;
	ld.global.f64 	%fd59, [%rd8+229376];
	add.f64 	%fd92, %fd59, %fd58;
	add.s64 	%rd10, %rd8, 237568;
	mov.b32 	%r8, 0;
$L__BB2_1:
	.pragma "nounroll";
	ld.global.f64 	%fd60, [%rd10];
	add.f64 	%fd92, %fd60, %fd92;
	add.s32 	%r8, %r8, 1;
	add.s64 	%rd10, %rd10, 8192;
	setp.ne.s32 	%p1, %r8, 3;
	@%p1 bra 	$L__BB2_1;
	shl.b32 	%r6, %r1, 3;
	mov.u32 	%r7, _ZZ6reduceILj1024EEvPdS0_E3sum;
	add.s32 	%r4, %r7, %r6;
	st.shared.f64 	[%r4], %fd92;
	bar.sync 	0;
	setp.gt.u32 	%p2, %r1, 511;
	@%p2 bra 	$L__BB2_4;
	ld.shared.f64 	%fd61, [%r4+4096];
	ld.shared.f64 	%fd62, [%r4];
	add.f64 	%fd63, %fd61, %fd62;
	st.shared.f64 	[%r4], %fd63;
$L__BB2_4:
	bar.sync 	0;
	setp.gt.u32 	%p3, %r1, 255;
	@%p3 bra 	$L__BB2_6;
	ld.shared.f64 	%fd64, [%r4+2048];
	ld.shared.f64 	%fd65, [%r4];
	add.f64 	%fd66, %fd64, %fd65;
	st.shared.f64 	[%r4], %fd66;
$L__BB2_6:
	bar.sync 	0;
	setp.gt.u32 	%p4, %r1, 127;
	@%p4 bra 	$L__BB2_8;
	ld.shared.f64 	%fd67, [%r4+1024];
	ld.shared.f64 	%fd68, [%r4];
	add.f64 	%fd69, %fd67, %fd68;
	st.shared.f64 	[%r4], %fd69;
$L__BB2_8:
	bar.sync 	0;
	setp.gt.u32 	%p5, %r1, 63;
	@%p5 bra 	$L__BB2_10;
	ld.shared.f64 	%fd70, [%r4+512];
	ld.shared.f64 	%fd71, [%r4];
	add.f64 	%fd72, %fd70, %fd71;
	st.shared.f64 	[%r4], %fd72;
$L__BB2_10:
	bar.sync 	0;
	setp.gt.u32 	%p6, %r1, 31;
	@%p6 bra 	$L__BB2_13;
	ld.volatile.shared.f64 	%fd73, [%r4+256];
	ld.volatile.shared.f64 	%fd74, [%r4];
	add.f64 	%fd75, %fd73, %fd74;
	st.volatile.shared.f64 	[%r4], %fd75;
	ld.volatile.shared.f64 	%fd76, [%r4+128];
	ld.volatile.shared.f64 	%fd77, [%r4];
	add.f64 	%fd78, %fd76, %fd77;
	st.volatile.shared.f64 	[%r4], %fd78;
	ld.volatile.shared.f64 	%fd79, [%r4+64];
	ld.volatile.shared.f64 	%fd80, [%r4];
	add.f64 	%fd81, %fd79, %fd80;
	st.volatile.shared.f64 	[%r4], %fd81;
	ld.volatile.shared.f64 	%fd82, [%r4+32];
	ld.volatile.shared.f64 	%fd83, [%r4];
	add.f64 	%fd84, %fd82, %fd83;
	st.volatile.shared.f64 	[%r4], %fd84;
	ld.volatile.shared.f64 	%fd85, [%r4+16];
	ld.volatile.shared.f64 	%fd86, [%r4];
	add.f64 	%fd87, %fd85, %fd86;
	st.volatile.shared.f64 	[%r4], %fd87;
	ld.volatile.shared.f64 	%fd88, [%r4+8];
	ld.volatile.shared.f64 	%fd89, [%r4];
	add.f64 	%fd90, %fd88, %fd89;
	st.volatile.shared.f64 	[%r4], %fd90;
	setp.ne.s32 	%p7, %r1, 0;
	@%p7 bra 	$L__BB2_13;
	ld.shared.f64 	%fd91, [_ZZ6reduceILj1024EEvPdS0_E3sum];
	cvta.to.global.u64 	%rd9, %rd4;
	st.global.f64 	[%rd9], %fd91;
$L__BB2_13:
	ret;

}


// ===== COMPILED SASS (sm_100) =====

	.target	sm_100

	.elftype	@"ET_EXEC"


//--------------------- .note.nv.tkinfo           --------------------------
	.section	.note.nv.tkinfo,"",@"SHT_NOTE"
	.sectionflags	@"SHF_NOTE_NV_TKINFO"
	.tkinfo
        /*0018*/ 	.word	0x00000002
        /*0030*/ 	.string	""
        /*0030*/ 	.string	"ptxas"
        /*0030*/ 	.string	"Cuda compilation tools, release 13.0, V13.0.88"
        /*0030*/ 	.string	"Build cuda_13.0.r13.0/compiler.36424714_0"
        /*0030*/ 	.string	"-arch sm_100 -m 64 "



//--------------------- .note.nv.cuinfo           --------------------------
	.section	.note.nv.cuinfo,"",@"SHT_NOTE"
	.sectionflags	@"SHF_NOTE_NV_CUINFO"
        /*0018*/ 	.short	0x0002
        /*001a*/ 	.short	0x0064
        /*001c*/ 	.short	0x0082
	.zero		2


//--------------------- .nv.info                  --------------------------
	.section	.nv.info,"",@"SHT_CUDA_INFO"
	.align	4


	//----- nvinfo : EIATTR_REGCOUNT
	.align		4
        /*0000*/ 	.byte	0x04, 0x2f
        /*0002*/ 	.short	(.L_1 - .L_0)
	.align		4
.L_0:
        /*0004*/ 	.word	index@(_Z3addPdS_)
        /*0008*/ 	.word	0x00000008


	//----- nvinfo : EIATTR_FRAME_SIZE
	.align		4
.L_1:
        /*000c*/ 	.byte	0x04, 0x11
        /*000e*/ 	.short	(.L_3 - .L_2)
	.align		4
.L_2:
        /*0010*/ 	.word	index@(_Z3addPdS_)
        /*0014*/ 	.word	0x00000000


	//----- nvinfo : EIATTR_REGCOUNT
	.align		4
.L_3:
        /*0018*/ 	.byte	0x04, 0x2f
        /*001a*/ 	.short	(.L_5 - .L_4)
	.align		4
.L_4:
        /*001c*/ 	.word	index@(_Z10reduce_dynPdS_PiS0_)
        /*0020*/ 	.word	0x00000020


	//----- nvinfo : EIATTR_FRAME_SIZE
	.align		4
.L_5:
        /*0024*/ 	.byte	0x04, 0x11
        /*0026*/ 	.short	(.L_7 - .L_6)
	.align		4
.L_6:
        /*0028*/ 	.word	index@(_Z10reduce_dynPdS_PiS0_)
        /*002c*/ 	.word	0x00000000


	//----- nvinfo : EIATTR_REGCOUNT
	.align		4
.L_7:
        /*0030*/ 	.byte	0x04, 0x2f
        /*0032*/ 	.short	(.L_9 - .L_8)
	.align		4
.L_8:
        /*0034*/ 	.word	index@(_Z6reduceILj1024EEvPdS0_)
        /*0038*/ 	.word	0x0000001c


	//----- nvinfo : EIATTR_FRAME_SIZE
	.align		4
.L_9:
        /*003c*/ 	.byte	0x04, 0x11
        /*003e*/ 	.short	(.L_11 - .L_10)
	.align		4
.L_10:
        /*0040*/ 	.word	index@(_Z6reduceILj1024EEvPdS0_)
        /*0044*/ 	.word	0x00000000


	//----- nvinfo : EIATTR_MIN_STACK_SIZE
	.align		4
.L_11:
        /*0048*/ 	.byte	0x04, 0x12
        /*004a*/ 	.short	(.L_13 - .L_12)
	.align		4
.L_12:
        /*004c*/ 	.word	index@(_Z6reduceILj1024EEvPdS0_)
        /*0050*/ 	.word	0x00000000


	//----- nvinfo : EIATTR_MIN_STACK_SIZE
	.align		4
.L_13:
        /*0054*/ 	.byte	0x04, 0x12
        /*0056*/ 	.short	(.L_15 - .L_14)
	.align		4
.L_14:
        /*0058*/ 	.word	index@(_Z10reduce_dynPdS_PiS0_)
        /*005c*/ 	.word	0x00000000


	//----- nvinfo : EIATTR_MIN_STACK_SIZE
	.align		4
.L_15:
        /*0060*/ 	.byte	0x04, 0x12
        /*0062*/ 	.short	(.L_17 - .L_16)
	.align		4
.L_16:
        /*0064*/ 	.word	index@(_Z3addPdS_)
        /*0068*/ 	.word	0x00000000
.L_17:


//--------------------- .nv.compat                --------------------------
	.section	.nv.compat,"",@"SHT_CUDA_COMPAT_INFO"
	.align	4
        /*0000*/ 	.byte	0x02, 0x09, 0x00, 0x00, 0x02, 0x02, 0x01, 0x00, 0x02, 0x05, 0x05, 0x00, 0x03, 0x07, 0x01, 0x01
        /*0010*/ 	.byte	0x02, 0x03, 0x00, 0x00, 0x02, 0x06, 0x01, 0x00, 0x04, 0x0b, 0x08, 0x00, 0x01, 0x00, 0x00, 0x00
        /*0020*/ 	.byte	0x00, 0x00, 0x00, 0x00


//--------------------- .nv.info._Z6reduceILj1024EEvPdS0_ --------------------------
	.section	.nv.info._Z6reduceILj1024EEvPdS0_,"",@"SHT_CUDA_INFO"
	.sectionflags	@""
	.align	4


	//----- nvinfo : EIATTR_CUDA_API_VERSION
	.align		4
        /*0000*/ 	.byte	0x04, 0x37
        /*0002*/ 	.short	(.L_19 - .L_18)
.L_18:
        /*0004*/ 	.word	0x00000082


	//----- nvinfo : EIATTR_KPARAM_INFO
	.align		4
.L_19:
        /*0008*/ 	.byte	0x04, 0x17
        /*000a*/ 	.short	(.L_21 - .L_20)
.L_20:
        /*000c*/ 	.word	0x00000000
        /*0010*/ 	.short	0x0001
        /*0012*/ 	.short	0x0008
        /*0014*/ 	.byte	0x00, 0xf5, 0x21, 0x00


	//----- nvinfo : EIATTR_KPARAM_INFO
	.align		4
.L_21:
        /*0018*/ 	.byte	0x04, 0x17
        /*001a*/ 	.short	(.L_23 - .L_22)
.L_22:
        /*001c*/ 	.word	0x00000000
        /*0020*/ 	.short	0x0000
        /*0022*/ 	.short	0x0000
        /*0024*/ 	.byte	0x00, 0xf5, 0x21, 0x00


	//----- nvinfo : EIATTR_SPARSE_MMA_MASK
	.align		4
.L_23:
        /*0028*/ 	.byte	0x03, 0x50
        /*002a*/ 	.short	0x0000


	//----- nvinfo : EIATTR_MAXREG_COUNT
	.align		4
        /*002c*/ 	.byte	0x03, 0x1b
        /*002e*/ 	.short	0x00ff


	//----- nvinfo : EIATTR_NUM_BARRIERS
	.align		4
        /*0030*/ 	.byte	0x02, 0x4c
        /*0032*/ 	.byte	0x01
	.zero		1


	//----- nvinfo : EIATTR_MERCURY_ISA_VERSION
	.align		4
        /*0034*/ 	.byte	0x03, 0x5f
        /*0036*/ 	.short	0x0101


	//----- nvinfo : EIATTR_VRC_CTA_INIT_COUNT
	.align		4
        /*0038*/ 	.byte	0x02, 0x4a
	.zero		1
	.zero		1


	//----- nvinfo : EIATTR_EXIT_INSTR_OFFSETS
	.align		4
        /*003c*/ 	.byte	0x04, 0x1c
        /*003e*/ 	.short	(.L_25 - .L_24)


	//   ....[0]....
.L_24:
        /*0040*/ 	.word	0x00000690


	//   ....[1]....
        /*0044*/ 	.word	0x00000830


	//   ....[2]....
        /*0048*/ 	.word	0x00000870


	//----- nvinfo : EIATTR_CBANK_PARAM_SIZE
	.align		4
.L_25:
        /*004c*/ 	.byte	0x03, 0x19
        /*004e*/ 	.short	0x0010


	//----- nvinfo : EIATTR_PARAM_CBANK
	.align		4
        /*0050*/ 	.byte	0x04, 0x0a
        /*0052*/ 	.short	(.L_27 - .L_26)
	.align		4
.L_26:
        /*0054*/ 	.word	index@(.nv.constant0._Z6reduceILj1024EEvPdS0_)
        /*0058*/ 	.short	0x0380
        /*005a*/ 	.short	0x0010


	//----- nvinfo : EIATTR_SW_WAR
	.align		4
.L_27:
        /*005c*/ 	.byte	0x04, 0x36
        /*005e*/ 	.short	(.L_29 - .L_28)
.L_28:
        /*0060*/ 	.word	0x00000008
.L_29:


//--------------------- .nv.info._Z10reduce_dynPdS_PiS0_ --------------------------
	.section	.nv.info._Z10reduce_dynPdS_PiS0_,"",@"SHT_CUDA_INFO"
	.sectionflags	@""
	.align	4


	//----- nvinfo : EIATTR_CUDA_API_VERSION
	.align		4
        /*0000*/ 	.byte	0x04, 0x37
        /*0002*/ 	.short	(.L_31 - .L_30)
.L_30:
        /*0004*/ 	.word	0x00000082


	//----- nvinfo : EIATTR_KPARAM_INFO
	.align		4
.L_31:
        /*0008*/ 	.byte	0x04, 0x17
        /*000a*/ 	.short	(.L_33 - .L_32)
.L_32:
        /*000c*/ 	.word	0x00000000
        /*0010*/ 	.short	0x0003
        /*0012*/ 	.short	0x0018
        /*0014*/ 	.byte	0x00, 0xf5, 0x21, 0x00


	//----- nvinfo : EIATTR_KPARAM_INFO
	.align		4
.L_33:
        /*0018*/ 	.byte	0x04, 0x17
        /*001a*/ 	.short	(.L_35 - .L_34)
.L_34:
        /*001c*/ 	.word	0x00000000
        /*0020*/ 	.short	0x0002
        /*0022*/ 	.short	0x0010
        /*0024*/ 	.byte	0x00, 0xf5, 0x21, 0x00


	//----- nvinfo : EIATTR_KPARAM_INFO
	.align		4
.L_35:
        /*0028*/ 	.byte	0x04, 0x17
        /*002a*/ 	.short	(.L_37 - .L_36)
.L_36:
        /*002c*/ 	.word	0x00000000
        /*0030*/ 	.short	0x0001
        /*0032*/ 	.short	0x0008
        /*0034*/ 	.byte	0x00, 0xf5, 0x21, 0x00


	//----- nvinfo : EIATTR_KPARAM_INFO
	.align		4
.L_37:
        /*0038*/ 	.byte	0x04, 0x17
        /*003a*/ 	.short	(.L_39 - .L_38)
.L_38:
        /*003c*/ 	.word	0x00000000
        /*0040*/ 	.short	0x0000
        /*0042*/ 	.short	0x0000
        /*0044*/ 	.byte	0x00, 0xf5, 0x21, 0x00


	//----- nvinfo : EIATTR_SPARSE_MMA_MASK
	.align		4
.L_39:
        /*0048*/ 	.byte	0x03, 0x50
        /*004a*/ 	.short	0x0000


	//----- nvinfo : EIATTR_MAXREG_COUNT
	.align		4
        /*004c*/ 	.byte	0x03, 0x1b
        /*004e*/ 	.short	0x00ff


	//----- nvinfo : EIATTR_NUM_BARRIERS
	.align		4
        /*0050*/ 	.byte	0x02, 0x4c
        /*0052*/ 	.byte	0x01
	.zero		1


	//----- nvinfo : EIATTR_MERCURY_ISA_VERSION
	.align		4
        /*0054*/ 	.byte	0x03, 0x5f
        /*0056*/ 	.short	0x0101


	//----- nvinfo : EIATTR_VRC_CTA_INIT_COUNT
	.align		4
        /*0058*/ 	.byte	0x02, 0x4a
	.zero		1
	.zero		1


	//----- nvinfo : EIATTR_EXIT_INSTR_OFFSETS
	.align		4
        /*005c*/ 	.byte	0x04, 0x1c
        /*005e*/ 	.short	(.L_41 - .L_40)


	//   ....[0]....
.L_40:
        /*0060*/ 	.word	0x00000830


	//   ....[1]....
        /*0064*/ 	.word	0x00000c70


	//   ....[2]....
        /*0068*/ 	.word	0x00000cd0


	//----- nvinfo : EIATTR_CRS_STACK_SIZE
	.align		4
.L_41:
        /*006c*/ 	.byte	0x04, 0x1e
        /*006e*/ 	.short	(.L_43 - .L_42)
.L_42:
        /*0070*/ 	.word	0x00000000


	//----- nvinfo : EIATTR_CBANK_PARAM_SIZE
	.align		4
.L_43:
        /*0074*/ 	.byte	0x03, 0x19
        /*0076*/ 	.short	0x0020


	//----- nvinfo : EIATTR_PARAM_CBANK
	.align		4
        /*0078*/ 	.byte	0x04, 0x0a
        /*007a*/ 	.short	(.L_45 - .L_44)
	.align		4
.L_44:
        /*007c*/ 	.word	index@(.nv.constant0._Z10reduce_dynPdS_PiS0_)
        /*0080*/ 	.short	0x0380
        /*0082*/ 	.short	0x0020


	//----- nvinfo : EIATTR_SW_WAR
	.align		4
.L_45:
        /*0084*/ 	.byte	0x04, 0x36
        /*0086*/ 	.short	(.L_47 - .L_46)
.L_46:
        /*0088*/ 	.word	0x00000008
.L_47:


//--------------------- .nv.info._Z3addPdS_       --------------------------
	.section	.nv.info._Z3addPdS_,"",@"SHT_CUDA_INFO"
	.sectionflags	@""
	.align	4


	//----- nvinfo : EIATTR_CUDA_API_VERSION
	.align		4
        /*0000*/ 	.byte	0x04, 0x37
        /*0002*/ 	.short	(.L_49 - .L_48)
.L_48:
        /*0004*/ 	.word	0x00000082


	//----- nvinfo : EIATTR_KPARAM_INFO
	.align		4
.L_49:
        /*0008*/ 	.byte	0x04, 0x17
        /*000a*/ 	.short	(.L_51 - .L_50)
.L_50:
        /*000c*/ 	.word	0x00000000
        /*0010*/ 	.short	0x0001
        /*0012*/ 	.short	0x0008
        /*0014*/ 	.byte	0x00, 0xf5, 0x21, 0x00


	//----- nvinfo : EIATTR_KPARAM_INFO
	.align		4
.L_51:
        /*0018*/ 	.byte	0x04, 0x17
        /*001a*/ 	.short	(.L_53 - .L_52)
.L_52:
        /*001c*/ 	.word	0x00000000
        /*0020*/ 	.short	0x0000
        /*0022*/ 	.short	0x0000
        /*0024*/ 	.byte	0x00, 0xf5, 0x21, 0x00


	//----- nvinfo : EIATTR_SPARSE_MMA_MASK
	.align		4
.L_53:
        /*0028*/ 	.byte	0x03, 0x50
        /*002a*/ 	.short	0x0000


	//----- nvinfo : EIATTR_MAXREG_COUNT
	.align		4
        /*002c*/ 	.byte	0x03, 0x1b
        /*002e*/ 	.short	0x00ff


	//----- nvinfo : EIATTR_MERCURY_ISA_VERSION
	.align		4
        /*0030*/ 	.byte	0x03, 0x5f
        /*0032*/ 	.short	0x0101


	//----- nvinfo : EIATTR_VRC_CTA_INIT_COUNT
	.align		4
        /*0034*/ 	.byte	0x02, 0x4a
	.zero		1
	.zero		1


	//----- nvinfo : EIATTR_EXIT_INSTR_OFFSETS
	.align		4
        /*0038*/ 	.byte	0x04, 0x1c
        /*003a*/ 	.short	(.L_55 - .L_54)


	//   ....[0]....
.L_54:
        /*003c*/ 	.word	0x00000080


	//----- nvinfo : EIATTR_CBANK_PARAM_SIZE
	.align		4
.L_55:
        /*0040*/ 	.byte	0x03, 0x19
        /*0042*/ 	.short	0x0010


	//----- nvinfo : EIATTR_PARAM_CBANK
	.align		4
        /*0044*/ 	.byte	0x04, 0x0a
        /*0046*/ 	.short	(.L_57 - .L_56)
	.align		4
.L_56:
        /*0048*/ 	.word	index@(.nv.constant0._Z3addPdS_)
        /*004c*/ 	.short	0x0380
        /*004e*/ 	.short	0x0010


	//----- nvinfo : EIATTR_SW_WAR
	.align		4
.L_57:
        /*0050*/ 	.byte	0x04, 0x36
        /*0052*/ 	.short	(.L_59 - .L_58)
.L_58:
        /*0054*/ 	.word	0x00000008
.L_59:


//--------------------- .nv.callgraph             --------------------------
	.section	.nv.callgraph,"",@"SHT_CUDA_CALLGRAPH"
	.align	4
	.sectionentsize	8
	.align		4
        /*0000*/ 	.word	0x00000000
	.align		4
        /*0004*/ 	.word	0xffffffff
	.align		4
        /*0008*/ 	.word	0x00000000
	.align		4
        /*000c*/ 	.word	0xfffffffe
	.align		4
        /*0010*/ 	.word	0x00000000
	.align		4
        /*0014*/ 	.word	0xfffffffd
	.align		4
        /*0018*/ 	.word	0x00000000
	.align		4
        /*001c*/ 	.word	0xfffffffc


//--------------------- .text._Z6reduceILj1024EEvPdS0_ --------------------------
	.section	.text._Z6reduceILj1024EEvPdS0_,"ax",@progbits
	.align	128
        .global         _Z6reduceILj1024EEvPdS0_
        .type           _Z6reduceILj1024EEvPdS0_,@function
        .size           _Z6reduceILj1024EEvPdS0_,(.L_x_36 - _Z6reduceILj1024EEvPdS0_)
        .other          _Z6reduceILj1024EEvPdS0_,@"STO_CUDA_ENTRY STV_DEFAULT"
_Z6reduceILj1024EEvPdS0_:
.text._Z6reduceILj1024EEvPdS0_:
[----:B------:R-:W-:Y:S01]  /*0000*/  LDC R1, c[0x0][0x37c] ;  /* 0x0000df00ff017b82 */ /* 0x000fe20000000800 */
[----:B------:R-:W0:Y:S07]  /*0010*/  S2R R0, SR_TID.X ;  /* 0x0000000000007919 */ /* 0x000e2e0000002100 */
[----:B------:R-:W0:Y:S01]  /*0020*/  LDC.64 R2, c[0x0][0x380] ;  /* 0x0000e000ff027b82 */ /* 0x000e220000000a00 */
[----:B------:R-:W1:Y:S01]  /*0030*/  LDCU.64 UR6, c[0x0][0x358] ;  /* 0x00006b00ff0677ac */ /* 0x000e620008000a00 */
[----:B0-----:R-:W-:-:S05]  /*0040*/  IMAD.WIDE.U32 R2, R0, 0x8, R2 ;  /* 0x0000000800027825 */ /* 0x001fca00078e0002 */
[----:B-1----:R-:W2:Y:S04]  /*0050*/  LDG.E.64 R16, desc[UR6][R2.64] ;  /* 0x0000000602107981 */ /* 0x002ea8000c1e1b00 */
[----:B------:R-:W2:Y:S04]  /*0060*/  LDG.E.64 R24, desc[UR6][R2.64+0x2000] ;  /* 0x0020000602187981 */ /* 0x000ea8000c1e1b00 */
[----:B------:R-:W3:Y:S04]  /*0070*/  LDG.E.64 R14, desc[UR6][R2.64+0x4000] ;  /* 0x00400006020e7981 */ /* 0x000ee8000c1e1b00 */
[----:B------:R-:W4:Y:S04]  /*0080*/  LDG.E.64 R12, desc[UR6][R2.64+0x6000] ;  /* 0x00600006020c7981 */ /* 0x000f28000c1e1b00 */
[----:B------:R-:W5:Y:S04]  /*0090*/  LDG.E.64 R10, desc[UR6][R2.64+0x8000] ;  /* 0x00800006020a7981 */ /* 0x000f68000c1e1b00 */
[----:B------:R-:W5:Y:S04]  /*00a0*/  LDG.E.64 R8, desc[UR6][R2.64+0xa000] ;  /* 0x00a0000602087981 */ /* 0x000f68000c1e1b00 */
[----:B------:R-:W5:Y:S04]  /*00b0*/  LDG.E.64 R6, desc[UR6][R2.64+0xc000] ;  /* 0x00c0000602067981 */ /* 0x000f68000c1e1b00 */
[----:B------:R-:W5:Y:S04]  /*00c0*/  LDG.E.64 R4, desc[UR6][R2.64+0xe000] ;  /* 0x00e0000602047981 */ /* 0x000f68000c1e1b00 */
[----:B------:R-:W5:Y:S04]  /*00d0*/  LDG.E.64 R18, desc[UR6][R2.64+0x10000] ;  /* 0x0100000602127981 */ /* 0x000f68000c1e1b00 */
[----:B------:R-:W5:Y:S04]  /*00e0*/  LDG.E.64 R20, desc[UR6][R2.64+0x12000] ;  /* 0x0120000602147981 */ /* 0x000f68000c1e1b00 */
[----:B------:R-:W5:Y:S01]  /*00f0*/  LDG.E.64 R22, desc[UR6][R2.64+0x14000] ;  /* 0x0140000602167981 */ /* 0x000f62000c1e1b00 */
[----:B--2---:R-:W-:-:S03]  /*0100*/  DADD R24, R16, R24 ;  /* 0x0000000010187229 */ /* 0x004fc60000000018 */
[----:B------:R-:W2:Y:S05]  /*0110*/  LDG.E.64 R16, desc[UR6][R2.64+0x16000] ;  /* 0x0160000602107981 */ /* 0x000eaa000c1e1b00 */
[----:B---3--:R-:W-:Y:S01]  /*0120*/  DADD R24, R24, R14 ;  /* 0x0000000018187229 */ /* 0x008fe2000000000e */
[----:B------:R-:W3:Y:S07]  /*0130*/  LDG.E.64 R14, desc[UR6][R2.64+0x18000] ;  /* 0x01800006020e7981 */ /* 0x000eee000c1e1b00 */
[----:B----4-:R-:W-:Y:S01]  /*0140*/  DADD R24, R24, R12 ;  /* 0x0000000018187229 */ /* 0x010fe2000000000c */
[----:B------:R-:W4:Y:S07]  /*0150*/  LDG.E.64 R12, desc[UR6][R2.64+0x1a000] ;  /* 0x01a00006020c7981 */ /* 0x000f2e000c1e1b00 */
[----:B-----5:R-:W-:Y:S01]  /*0160*/  DADD R24, R24, R10 ;  /* 0x0000000018187229 */ /* 0x020fe2000000000a */
[----:B------:R-:W5:Y:S07]  /*0170*/  LDG.E.64 R10, desc[UR6][R2.64+0x1c000] ;  /* 0x01c00006020a7981 */ /* 0x000f6e000c1e1b00 */
[----:B------:R-:W-:Y:S01]  /*0180*/  DADD R24, R24, R8 ;  /* 0x0000000018187229 */ /* 0x000fe20000000008 */
        /* <DEDUP_REMOVED lines=11> */
[----:B--2---:R-:W-:Y:S01]  /*0240*/  DADD R24, R24, R16 ;  /* 0x0000000018187229 */ /* 0x004fe20000000010 */
[----:B------:R-:W2:Y:S07]  /*0250*/  LDG.E.64 R16, desc[UR6][R2.64+0x2a000] ;  /* 0x02a0000602107981 */ /* 0x000eae000c1e1b00 */
        /* <DEDUP_REMOVED lines=13> */
[----:B------:R-:W5:Y:S01]  /*0330*/  LDG.E.64 R18, desc[UR6][R2.64+0x38000] ;  /* 0x0380000602127981 */ /* 0x000f62000c1e1b00 */
[----:B------:R-:W-:-:S06]  /*0340*/  UMOV UR4, URZ ;  /* 0x000000ff00047c82 */ /* 0x000fcc0008000000 */
[----:B------:R-:W-:-:S08]  /*0350*/  DADD R20, R24, R20 ;  /* 0x0000000018147229 */ /* 0x000fd00000000014 */
[----:B------:R-:W-:-:S08]  /*0360*/  DADD R20, R20, R22 ;  /* 0x0000000014147229 */ /* 0x000fd00000000016 */
[----:B--2---:R-:W-:-:S08]  /*0370*/  DADD R16, R20, R16 ;  /* 0x0000000014107229 */ /* 0x004fd00000000010 */
[----:B---3--:R-:W-:-:S08]  /*0380*/  DADD R14, R16, R14 ;  /* 0x00000000100e7229 */ /* 0x008fd0000000000e */
[----:B----4-:R-:W-:-:S08]  /*0390*/  DADD R12, R14, R12 ;  /* 0x000000000e0c7229 */ /* 0x010fd0000000000c */
[----:B-----5:R-:W-:-:S08]  /*03a0*/  DADD R10, R12, R10 ;  /* 0x000000000c0a7229 */ /* 0x020fd0000000000a */
[----:B------:R-:W-:-:S08]  /*03b0*/  DADD R8, R10, R8 ;  /* 0x000000000a087229 */ /* 0x000fd00000000008 */
[----:B------:R-:W-:-:S08]  /*03c0*/  DADD R6, R8, R6 ;  /* 0x0000000008067229 */ /* 0x000fd00000000006 */
[----:B------:R-:W-:Y:S01]  /*03d0*/  DADD R4, R6, R4 ;  /* 0x0000000006047229 */ /* 0x000fe20000000004 */
[----:B------:R-:W-:-:S05]  /*03e0*/  IADD3 R6, P0, PT, R2, 0x3a000, RZ ;  /* 0x0003a00002067810 */ /* 0x000fca0007f1e0ff */
[----:B------:R-:W-:Y:S02]  /*03f0*/  IMAD.X R7, RZ, RZ, R3, P0 ;  /* 0x000000ffff077224 */ /* 0x000fe400000e0603 */
[----:B------:R-:W-:-:S11]  /*0400*/  DADD R4, R4, R18 ;  /* 0x0000000004047229 */ /* 0x000fd60000000012 */
.L_x_0:
[----:B------:R-:W-:Y:S02]  /*0410*/  IMAD.MOV.U32 R2, RZ, RZ, R6 ;  /* 0x000000ffff027224 */ /* 0x000fe400078e0006 */
[----:B------:R-:W-:-:S06]  /*0420*/  IMAD.MOV.U32 R3, RZ, RZ, R7 ;  /* 0x000000ffff037224 */ /* 0x000fcc00078e0007 */
[----:B------:R-:W2:Y:S01]  /*0430*/  LDG.E.64 R2, desc[UR6][R2.64] ;  /* 0x0000000602027981 */ /* 0x000ea2000c1e1b00 */
[----:B------:R-:W-:Y:S01]  /*0440*/  UIADD3 UR4, UPT, UPT, UR4, 0x1, URZ ;  /* 0x0000000104047890 */ /* 0x000fe2000fffe0ff */
[----:B------:R-:W-:-:S03]  /*0450*/  IADD3 R6, P0, PT, R6, 0x2000, RZ ;  /* 0x0000200006067810 */ /* 0x000fc60007f1e0ff */
[----:B------:R-:W-:Y:S02]  /*0460*/  UISETP.NE.AND UP0, UPT, UR4, 0x3, UPT ;  /* 0x000000030400788c */ /* 0x000fe4000bf05270 */
[----:B------:R-:W-:Y:S01]  /*0470*/  IMAD.X R7, RZ, RZ, R7, P0 ;  /* 0x000000ffff077224 */ /* 0x000fe200000e0607 */
[----:B--2---:R-:W-:-:S06]  /*0480*/  DADD R4, R2, R4 ;  /* 0x0000000002047229 */ /* 0x004fcc0000000004 */
[----:B------:R-:W-:Y:S05]  /*0490*/  BRA.U UP0, `(.L_x_0) ;  /* 0xfffffffd00dc7547 */ /* 0x000fea000b83ffff */
[----:B------:R-:W0:Y:S01]  /*04a0*/  S2UR UR5, SR_CgaCtaId ;  /* 0x00000000000579c3 */ /* 0x000e220000008800 */
[----:B------:R-:W-:Y:S01]  /*04b0*/  UMOV UR4, 0x400 ;  /* 0x0000040000047882 */ /* 0x000fe20000000000 */
[C---:B------:R-:W-:Y:S02]  /*04c0*/  ISETP.GT.U32.AND P0, PT, R0.reuse, 0x1ff, PT ;  /* 0x000001ff0000780c */ /* 0x040fe40003f04070 */
[----:B------:R-:W-:Y:S01]  /*04d0*/  ISETP.GT.U32.AND P1, PT, R0, 0xff, PT ;  /* 0x000000ff0000780c */ /* 0x000fe20003f24070 */
[----:B0-----:R-:W-:-:S06]  /*04e0*/  ULEA UR4, UR5, UR4, 0x18 ;  /* 0x0000000405047291 */ /* 0x001fcc000f8ec0ff */
[----:B------:R-:W-:-:S05]  /*04f0*/  LEA R2, R0, UR4, 0x3 ;  /* 0x0000000400027c11 */ /* 0x000fca000f8e18ff */
[----:B------:R-:W-:Y:S01]  /*0500*/  STS.64 [R2], R4 ;  /* 0x0000000402007388 */ /* 0x000fe20000000a00 */
[----:B------:R-:W-:Y:S06]  /*0510*/  BAR.SYNC.DEFER_BLOCKING 0x0 ;  /* 0x0000000000007b1d */ /* 0x000fec0000010000 */
[----:B------:R-:W-:Y:S04]  /*0520*/  @!P0 LDS.64 R6, [R2+0x1000] ;  /* 0x0010000002068984 */ /* 0x000fe80000000a00 */
[----:B------:R-:W0:Y:S02]  /*0530*/  @!P0 LDS.64 R8, [R2] ;  /* 0x0000000002088984 */ /* 0x000e240000000a00 */
[----:B0-----:R-:W-:-:S07]  /*0540*/  @!P0 DADD R6, R6, R8 ;  /* 0x0000000006068229 */ /* 0x001fce0000000008 */
[----:B------:R-:W-:Y:S01]  /*0550*/  @!P0 STS.64 [R2], R6 ;  /* 0x0000000602008388 */ /* 0x000fe20000000a00 */
[----:B------:R-:W-:Y:S01]  /*0560*/  BAR.SYNC.DEFER_BLOCKING 0x0 ;  /* 0x0000000000007b1d */ /* 0x000fe20000010000 */
[----:B------:R-:W-:-:S05]  /*0570*/  ISETP.GT.U32.AND P0, PT, R0, 0x7f, PT ;  /* 0x0000007f0000780c */ /* 0x000fca0003f04070 */
        /* <DEDUP_REMOVED lines=15> */
[----:B------:R0:W-:Y:S01]  /*0670*/  @!P1 STS.64 [R2], R6 ;  /* 0x0000000602009388 */ /* 0x0001e20000000a00 */
[----:B------:R-:W-:Y:S06]  /*0680*/  BAR.SYNC.DEFER_BLOCKING 0x0 ;  /* 0x0000000000007b1d */ /* 0x000fec0000010000 */
[----:B------:R-:W-:Y:S05]  /*0690*/  @P0 EXIT ;  /* 0x000000000000094d */ /* 0x000fea0003800000 */
[----:B------:R-:W-:Y:S01]  /*06a0*/  LDS.64 R4, [R2+0x100] ;  /* 0x0001000002047984 */ /* 0x000fe20000000a00 */
[----:B------:R-:W-:-:S03]  /*06b0*/  ISETP.NE.AND P0, PT, R0, RZ, PT ;  /* 0x000000ff0000720c */ /* 0x000fc60003f05270 */
[----:B0-----:R-:W0:Y:S02]  /*06c0*/  LDS.64 R6, [R2] ;  /* 0x0000000002067984 */ /* 0x001e240000000a00 */
[----:B0-----:R-:W-:-:S07]  /*06d0*/  DADD R4, R4, R6 ;  /* 0x0000000004047229 */ /* 0x001fce0000000006 */
[----:B------:R-:W-:Y:S04]  /*06e0*/  STS.64 [R2], R4 ;  /* 0x0000000402007388 */ /* 0x000fe80000000a00 */
[----:B------:R-:W-:Y:S04]  /*06f0*/  LDS.64 R6, [R2+0x80] ;  /* 0x0000800002067984 */ /* 0x000fe80000000a00 */
[----:B------:R-:W0:Y:S02]  /*0700*/  LDS.64 R8, [R2] ;  /* 0x0000000002087984 */ /* 0x000e240000000a00 */
        /* <DEDUP_REMOVED lines=17> */
[----:B------:R0:W-:Y:S01]  /*0820*/  STS.64 [R2], R6 ;  /* 0x0000000602007388 */ /* 0x0001e20000000a00 */
[----:B------:R-:W-:Y:S05]  /*0830*/  @P0 EXIT ;  /* 0x000000000000094d */ /* 0x000fea0003800000 */
[----:B0-----:R-:W0:Y:S01]  /*0840*/  LDS.64 R2, [UR4] ;  /* 0x00000004ff027984 */ /* 0x001e220008000a00 */
[----:B------:R-:W0:Y:S03]  /*0850*/  LDC.64 R4, c[0x0][0x388] ;  /* 0x0000e200ff047b82 */ /* 0x000e260000000a00 */
[----:B0-----:R-:W-:Y:S01]  /*0860*/  STG.E.64 desc[UR6][R4.64], R2 ;  /* 0x0000000204007986 */ /* 0x001fe2000c101b06 */
[----:B------:R-:W-:Y:S05]  /*0870*/  EXIT ;  /* 0x000000000000794d */ /* 0x000fea0003800000 */
.L_x_1:
[----:B------:R-:W-:-:S00]  /*0880*/  BRA `(.L_x_1) ;  /* 0xfffffffc00fc7947 */ /* 0x000fc0000383ffff */
[----:B------:R-:W-:-:S00]  /*0890*/  NOP ;  /* 0x0000000000007918 */ /* 0x000fc00000000000 */
        /* <DEDUP_REMOVED lines=14> */
.L_x_36:


//--------------------- .text._Z10reduce_dynPdS_PiS0_ --------------------------
	.section	.text._Z10reduce_dynPdS_PiS0_,"ax",@progbits
	.align	128
        .global         _Z10reduce_dynPdS_PiS0_
        .type           _Z10reduce_dynPdS_PiS0_,@function
        .size           _Z10reduce_dynPdS_PiS0_,(.L_x_37 - _Z10reduce_dynPdS_PiS0_)
        .other          _Z10reduce_dynPdS_PiS0_,@"STO_CUDA_ENTRY STV_DEFAULT"
_Z10reduce_dynPdS_PiS0_:
.text._Z10reduce_dynPdS_PiS0_:
[----:B------:R-:W-:Y:S08]  /*0000*/  LDC R1, c[0x0][0x37c] ;  /* 0x0000df00ff017b82 */ /* 0x000ff00000000800 */
[----:B------:R-:W0:Y:S01]  /*0010*/  LDC.64 R10, c[0x0][0x398] ;  /* 0x0000e600ff0a7b82 */ /* 0x000e220000000a00 */
[----:B------:R-:W0:Y:S01]  /*0020*/  LDCU.64 UR6, c[0x0][0x358] ;  /* 0x00006b00ff0677ac */ /* 0x000e220008000a00 */
[----:B------:R-:W1:Y:S01]  /*0030*/  S2R R7, SR_TID.X ;  /* 0x0000000000077919 */ /* 0x000e620000002100 */
[----:B------:R-:W1:Y:S05]  /*0040*/  S2R R6, SR_CTAID.X ;  /* 0x0000000000067919 */ /* 0x000e6a0000002500 */
[----:B------:R-:W2:Y:S01]  /*0050*/  LDC.64 R2, c[0x0][0x380] ;  /* 0x0000e000ff027b82 */ /* 0x000ea20000000a00 */
[----:B0-----:R-:W1:Y:S07]  /*0060*/  LDG.E R0, desc[UR6][R10.64] ;  /* 0x000000060a007981 */ /* 0x001e6e000c1e1900 */
[----:B------:R-:W0:Y:S02]  /*0070*/  LDC.64 R12, c[0x0][0x390] ;  /* 0x0000e400ff0c7b82 */ /* 0x000e240000000a00 */
[----:B0-----:R-:W3:Y:S06]  /*0080*/  LDG.E R9, desc[UR6][R12.64] ;  /* 0x000000060c097981 */ /* 0x001eec000c1e1900 */
[----:B------:R-:W0:Y:S01]  /*0090*/  S2UR UR5, SR_CgaCtaId ;  /* 0x00000000000579c3 */ /* 0x000e220000008800 */
[----:B-1----:R-:W-:-:S04]  /*00a0*/  IMAD R5, R0, R6, R7 ;  /* 0x0000000600057224 */ /* 0x002fc800078e0207 */
[----:B--2---:R-:W-:-:S05]  /*00b0*/  IMAD.WIDE R2, R5, 0x8, R2 ;  /* 0x0000000805027825 */ /* 0x004fca00078e0202 */
[----:B------:R-:W2:Y:S01]  /*00c0*/  LDG.E.64 R4, desc[UR6][R2.64] ;  /* 0x0000000602047981 */ /* 0x000ea2000c1e1b00 */
[----:B------:R-:W-:Y:S02]  /*00d0*/  UMOV UR4, 0x400 ;  /* 0x0000040000047882 */ /* 0x000fe40000000000 */
[----:B0-----:R-:W-:Y:S01]  /*00e0*/  ULEA UR4, UR5, UR4, 0x18 ;  /* 0x0000000405047291 */ /* 0x001fe2000f8ec0ff */
[----:B------:R-:W-:-:S05]  /*00f0*/  IMAD.IADD R8, R0, 0x1, R7 ;  /* 0x0000000100087824 */ /* 0x000fca00078e0207 */
[----:B------:R-:W-:Y:S02]  /*0100*/  LEA R11, R7, UR4, 0x3 ;  /* 0x00000004070b7c11 */ /* 0x000fe4000f8e18ff */
[----:B---3--:R-:W-:Y:S01]  /*0110*/  ISETP.GE.AND P0, PT, R8, R9, PT ;  /* 0x000000090800720c */ /* 0x008fe20003f06270 */
[----:B------:R-:W-:Y:S02]  /*0120*/  BSSY.RECONVERGENT B0, `(.L_x_2) ;  /* 0x0000044000007945 */ /* 0x000fe40003800200 */
[----:B--2---:R0:W-:Y:S10]  /*0130*/  STS.64 [R11], R4 ;  /* 0x000000040b007388 */ /* 0x0041f40000000a00 */
[----:B------:R-:W-:Y:S05]  /*0140*/  @P0 BRA `(.L_x_3) ;  /* 0x0000000400040947 */ /* 0x000fea0003800000 */
[C---:B------:R-:W-:Y:S01]  /*0150*/  VIMNMX.U32 R17, PT, PT, R0.reuse, 0x1, !PT ;  /* 0x0000000100117848 */ /* 0x040fe20007fe0000 */
[----:B------:R-:W-:Y:S01]  /*0160*/  IMAD.SHL.U32 R13, R0, 0x2, RZ ;  /* 0x00000002000d7824 */ /* 0x000fe200078e00ff */
[----:B------:R-:W-:Y:S01]  /*0170*/  VIADDMNMX R10, R8, R0, R9, !PT ;  /* 0x00000000080a7246 */ /* 0x000fe20007800109 */
[----:B------:R-:W-:Y:S01]  /*0180*/  BSSY.RECONVERGENT B1, `(.L_x_4) ;  /* 0x0000028000017945 */ /* 0x000fe20003800200 */
[----:B------:R-:W1:Y:S01]  /*0190*/  I2F.U32.RP R16, R17 ;  /* 0x0000001100107306 */ /* 0x000e620000209000 */
[----:B------:R-:W-:Y:S01]  /*01a0*/  IMAD.MOV R19, RZ, RZ, -R17 ;  /* 0x000000ffff137224 */ /* 0x000fe200078e0a11 */
[----:B------:R-:W-:Y:S01]  /*01b0*/  ISETP.NE.U32.AND P2, PT, R17, RZ, PT ;  /* 0x000000ff1100720c */ /* 0x000fe20003f45070 */
[----:B------:R-:W-:Y:S02]  /*01c0*/  IMAD.IADD R10, R10, 0x1, -R7 ;  /* 0x000000010a0a7824 */ /* 0x000fe400078e0a07 */
[----:B------:R-:W-:-:S03]  /*01d0*/  IMAD.MOV.U32 R23, RZ, RZ, R0 ;  /* 0x000000ffff177224 */ /* 0x000fc600078e0000 */
[----:B------:R-:W-:-:S04]  /*01e0*/  ISETP.NE.AND P0, PT, R10, R13, PT ;  /* 0x0000000d0a00720c */ /* 0x000fc80003f05270 */
[----:B------:R-:W-:Y:S01]  /*01f0*/  SEL R12, RZ, 0x1, !P0 ;  /* 0x00000001ff0c7807 */ /* 0x000fe20004000000 */
[----:B-1----:R-:W1:Y:S03]  /*0200*/  MUFU.RCP R16, R16 ;  /* 0x0000001000107308 */ /* 0x002e660000001000 */
[----:B------:R-:W-:Y:S01]  /*0210*/  IADD3 R10, PT, PT, R10, -R13, -R12 ;  /* 0x8000000d0a0a7210 */ /* 0x000fe20007ffe80c */
[----:B-1----:R-:W-:-:S04]  /*0220*/  VIADD R14, R16, 0xffffffe ;  /* 0x0ffffffe100e7836 */ /* 0x002fc80000000000 */
[----:B------:R1:W2:Y:S02]  /*0230*/  F2I.FTZ.U32.TRUNC.NTZ R15, R14 ;  /* 0x0000000e000f7305 */ /* 0x0002a4000021f000 */
[----:B-1----:R-:W-:Y:S02]  /*0240*/  IMAD.MOV.U32 R14, RZ, RZ, RZ ;  /* 0x000000ffff0e7224 */ /* 0x002fe400078e00ff */
[----:B--2---:R-:W-:-:S04]  /*0250*/  IMAD R19, R19, R15, RZ ;  /* 0x0000000f13137224 */ /* 0x004fc800078e02ff */
[----:B------:R-:W-:-:S06]  /*0260*/  IMAD.HI.U32 R15, R15, R19, R14 ;  /* 0x000000130f0f7227 */ /* 0x000fcc00078e000e */
[----:B------:R-:W-:-:S04]  /*0270*/  IMAD.HI.U32 R15, R15, R10, RZ ;  /* 0x0000000a0f0f7227 */ /* 0x000fc800078e00ff */
[----:B------:R-:W-:-:S04]  /*0280*/  IMAD.MOV R14, RZ, RZ, -R15 ;  /* 0x000000ffff0e7224 */ /* 0x000fc800078e0a0f */
[----:B------:R-:W-:-:S05]  /*0290*/  IMAD R10, R17, R14, R10 ;  /* 0x0000000e110a7224 */ /* 0x000fca00078e020a */
[----:B------:R-:W-:-:S13]  /*02a0*/  ISETP.GE.U32.AND P0, PT, R10, R17, PT ;  /* 0x000000110a00720c */ /* 0x000fda0003f06070 */
[----:B------:R-:W-:Y:S02]  /*02b0*/  @P0 IMAD.IADD R10, R10, 0x1, -R17 ;  /* 0x000000010a0a0824 */ /* 0x000fe400078e0a11 */
[----:B------:R-:W-:-:S03]  /*02c0*/  @P0 VIADD R15, R15, 0x1 ;  /* 0x000000010f0f0836 */ /* 0x000fc60000000000 */
[----:B------:R-:W-:-:S13]  /*02d0*/  ISETP.GE.U32.AND P1, PT, R10, R17, PT ;  /* 0x000000110a00720c */ /* 0x000fda0003f26070 */
[----:B------:R-:W-:Y:S01]  /*02e0*/  @P1 VIADD R15, R15, 0x1 ;  /* 0x000000010f0f1836 */ /* 0x000fe20000000000 */
[----:B------:R-:W-:-:S05]  /*02f0*/  @!P2 LOP3.LUT R15, RZ, R17, RZ, 0x33, !PT ;  /* 0x00000011ff0fa212 */ /* 0x000fca00078e33ff */
[----:B------:R-:W-:-:S05]  /*0300*/  IMAD.IADD R12, R12, 0x1, R15 ;  /* 0x000000010c0c7824 */ /* 0x000fca00078e020f */
[C---:B------:R-:W-:Y:S02]  /*0310*/  LOP3.LUT R10, R12.reuse, 0x3, RZ, 0xc0, !PT ;  /* 0x000000030c0a7812 */ /* 0x040fe400078ec0ff */
[----:B------:R-:W-:Y:S02]  /*0320*/  ISETP.GE.U32.AND P1, PT, R12, 0x3, PT ;  /* 0x000000030c00780c */ /* 0x000fe40003f26070 */
[----:B------:R-:W-:-:S13]  /*0330*/  ISETP.NE.AND P0, PT, R10, 0x3, PT ;  /* 0x000000030a00780c */ /* 0x000fda0003f05270 */
[----:B------:R-:W-:Y:S05]  /*0340*/  @!P0 BRA `(.L_x_5) ;  /* 0x00000000002c8947 */ /* 0x000fea0003800000 */
[----:B------:R-:W-:Y:S02]  /*0350*/  VIADD R12, R12, 0x1 ;  /* 0x000000010c0c7836 */ /* 0x000fe40000000000 */
[----:B------:R-:W-:-:S03]  /*0360*/  IMAD.MOV.U32 R23, RZ, RZ, R0 ;  /* 0x000000ffff177224 */ /* 0x000fc600078e0000 */
[----:B------:R-:W-:-:S05]  /*0370*/  LOP3.LUT R12, R12, 0x3, RZ, 0xc0, !PT ;  /* 0x000000030c0c7812 */ /* 0x000fca00078ec0ff */
[----:B------:R-:W-:-:S07]  /*0380*/  IMAD.MOV R12, RZ, RZ, -R12 ;  /* 0x000000ffff0c7224 */ /* 0x000fce00078e0a0c */
.L_x_6:
[----:B------:R-:W-:-:S06]  /*0390*/  IMAD.WIDE R14, R23, 0x8, R2 ;  /* 0x00000008170e7825 */ /* 0x000fcc00078e0202 */
[----:B------:R-:W0:Y:S01]  /*03a0*/  LDG.E.64 R14, desc[UR6][R14.64] ;  /* 0x000000060e0e7981 */ /* 0x000e22000c1e1b00 */
[----:B------:R-:W-:Y:S02]  /*03b0*/  VIADD R12, R12, 0x1 ;  /* 0x000000010c0c7836 */ /* 0x000fe40000000000 */
[----:B------:R-:W-:-:S03]  /*03c0*/  IMAD.IADD R23, R0, 0x1, R23 ;  /* 0x0000000100177824 */ /* 0x000fc600078e0217 */
[----:B------:R-:W-:Y:S01]  /*03d0*/  ISETP.NE.AND P0, PT, R12, RZ, PT ;  /* 0x000000ff0c00720c */ /* 0x000fe20003f05270 */
[----:B0-----:R-:W-:-:S12]  /*03e0*/  DADD R4, R14, R4 ;  /* 0x000000000e047229 */ /* 0x001fd80000000004 */
[----:B------:R-:W-:Y:S05]  /*03f0*/  @P0 BRA `(.L_x_6) ;  /* 0xfffffffc00e40947 */ /* 0x000fea000383ffff */
.L_x_5:
[----:B------:R-:W-:Y:S05]  /*0400*/  BSYNC.RECONVERGENT B1 ;  /* 0x0000000000017941 */ /* 0x000fea0003800200 */
.L_x_4:
[----:B------:R-:W-:Y:S04]  /*0410*/  BSSY.RECONVERGENT B1, `(.L_x_7) ;  /* 0x0000013000017945 */ /* 0x000fe80003800200 */
[----:B------:R-:W-:Y:S05]  /*0420*/  @!P1 BRA `(.L_x_8) ;  /* 0x0000000000449947 */ /* 0x000fea0003800000 */
.L_x_9:
[----:B------:R-:W-:-:S05]  /*0430*/  IMAD.WIDE R28, R23, 0x8, R2 ;  /* 0x00000008171c7825 */ /* 0x000fca00078e0202 */
[----:B------:R-:W2:Y:S01]  /*0440*/  LDG.E.64 R20, desc[UR6][R28.64] ;  /* 0x000000061c147981 */ /* 0x000ea2000c1e1b00 */
[----:B------:R-:W-:-:S05]  /*0450*/  IMAD.WIDE R24, R0, 0x8, R28 ;  /* 0x0000000800187825 */ /* 0x000fca00078e021c */
[----:B------:R-:W3:Y:S01]  /*0460*/  LDG.E.64 R18, desc[UR6][R24.64] ;  /* 0x0000000618127981 */ /* 0x000ee2000c1e1b00 */
[----:B------:R-:W-:-:S05]  /*0470*/  IMAD.WIDE R26, R0, 0x8, R24 ;  /* 0x00000008001a7825 */ /* 0x000fca00078e0218 */
[----:B------:R-:W4:Y:S01]  /*0480*/  LDG.E.64 R14, desc[UR6][R26.64] ;  /* 0x000000061a0e7981 */ /* 0x000f22000c1e1b00 */
[----:B------:R-:W-:-:S06]  /*0490*/  IMAD.WIDE R16, R0, 0x8, R26 ;  /* 0x0000000800107825 */ /* 0x000fcc00078e021a */
[----:B------:R-:W5:Y:S01]  /*04a0*/  LDG.E.64 R16, desc[UR6][R16.64] ;  /* 0x0000000610107981 */ /* 0x000f62000c1e1b00 */
[----:B------:R-:W-:Y:S01]  /*04b0*/  IADD3 R23, PT, PT, R0, R23, R13 ;  /* 0x0000001700177210 */ /* 0x000fe20007ffe00d */
[----:B--2---:R-:W-:-:S04]  /*04c0*/  DADD R20, R20, R4 ;  /* 0x0000000014147229 */ /* 0x004fc80000000004 */
[--C-:B0-----:R-:W-:Y:S02]  /*04d0*/  IMAD.IADD R4, R8, 0x1, R23.reuse ;  /* 0x0000000108047824 */ /* 0x101fe400078e0217 */
[----:B------:R-:W-:-:S03]  /*04e0*/  IMAD.IADD R23, R0, 0x1, R23 ;  /* 0x0000000100177824 */ /* 0x000fc600078e0217 */
[----:B------:R-:W-:Y:S01]  /*04f0*/  ISETP.GE.AND P0, PT, R4, R9, PT ;  /* 0x000000090400720c */ /* 0x000fe20003f06270 */
[----:B---3--:R-:W-:-:S08]  /*0500*/  DADD R18, R20, R18 ;  /* 0x0000000014127229 */ /* 0x008fd00000000012 */
[----:B----4-:R-:W-:-:S08]  /*0510*/  DADD R14, R18, R14 ;  /* 0x00000000120e7229 */ /* 0x010fd0000000000e */
[----:B-----5:R-:W-:Y:S01]  /*0520*/  DADD R4, R14, R16 ;  /* 0x000000000e047229 */ /* 0x020fe20000000010 */
[----:B------:R-:W-:Y:S10]  /*0530*/  @!P0 BRA `(.L_x_9) ;  /* 0xfffffffc00bc8947 */ /* 0x000ff4000383ffff */
.L_x_8:
[----:B------:R-:W-:Y:S05]  /*0540*/  BSYNC.RECONVERGENT B1 ;  /* 0x0000000000017941 */ /* 0x000fea0003800200 */
.L_x_7:
[----:B------:R1:W-:Y:S02]  /*0550*/  STS.64 [R11], R4 ;  /* 0x000000040b007388 */ /* 0x0003e40000000a00 */
.L_x_3:
[----:B------:R-:W-:Y:S05]  /*0560*/  BSYNC.RECONVERGENT B0 ;  /* 0x0000000000007941 */ /* 0x000fea0003800200 */
.L_x_2:
[----:B------:R-:W-:Y:S01]  /*0570*/  BAR.SYNC.DEFER_BLOCKING 0x0 ;  /* 0x0000000000007b1d */ /* 0x000fe20000010000 */
[----:B------:R-:W-:-:S13]  /*0580*/  ISETP.GE.AND P0, PT, R0, 0x201, PT ;  /* 0x000002010000780c */ /* 0x000fda0003f06270 */
[----:B------:R-:W-:Y:S05]  /*0590*/  @!P0 BRA `(.L_x_10) ;  /* 0x0000000000208947 */ /* 0x000fea0003800000 */
[----:B------:R-:W-:-:S05]  /*05a0*/  VIADD R2, R0, 0xfffffe00 ;  /* 0xfffffe0000027836 */ /* 0x000fca0000000000 */
[----:B------:R-:W-:-:S13]  /*05b0*/  ISETP.GE.U32.AND P0, PT, R7, R2, PT ;  /* 0x000000020700720c */ /* 0x000fda0003f06070 */
[----:B------:R-:W-:Y:S04]  /*05c0*/  @!P0 LDS.64 R2, [R11+0x1000] ;  /* 0x001000000b028984 */ /* 0x000fe80000000a00 */
[----:B01----:R-:W0:Y:S02]  /*05d0*/  @!P0 LDS.64 R4, [R11] ;  /* 0x000000000b048984 */ /* 0x003e240000000a00 */
[----:B0-----:R-:W-:-:S07]  /*05e0*/  @!P0 DADD R2, R2, R4 ;  /* 0x0000000002028229 */ /* 0x001fce0000000004 */
[----:B------:R0:W-:Y:S01]  /*05f0*/  @!P0 STS.64 [R11], R2 ;  /* 0x000000020b008388 */ /* 0x0001e20000000a00 */
[----:B------:R-:W-:Y:S06]  /*0600*/  BAR.SYNC.DEFER_BLOCKING 0x0 ;  /* 0x0000000000007b1d */ /* 0x000fec0000010000 */
[----:B------:R-:W-:Y:S05]  /*0610*/  BRA `(.L_x_11) ;  /* 0x0000000000087947 */ /* 0x000fea0003800000 */
.L_x_10:
[----:B------:R-:W-:-:S13]  /*0620*/  ISETP.GE.AND P0, PT, R0, 0x101, PT ;  /* 0x000001010000780c */ /* 0x000fda0003f06270 */
[----:B------:R-:W-:Y:S05]  /*0630*/  @!P0 BRA `(.L_x_12) ;  /* 0x0000000000248947 */ /* 0x000fea0003800000 */
.L_x_11:
[----:B0-----:R-:W-:-:S05]  /*0640*/  IMAD.MOV.U32 R3, RZ, RZ, -0x100 ;  /* 0xffffff00ff037424 */ /* 0x001fca00078e00ff */
[----:B------:R-:W-:-:S04]  /*0650*/  VIADDMNMX.U32 R2, R0, R3, 0x100, PT ;  /* 0x0000010000027446 */ /* 0x000fc80003800003 */
[----:B------:R-:W-:-:S13]  /*0660*/  ISETP.GT.U32.AND P0, PT, R2, R7, PT ;  /* 0x000000070200720c */ /* 0x000fda0003f04070 */
[----:B------:R-:W-:Y:S04]  /*0670*/  @P0 LDS.64 R2, [R11+0x800] ;  /* 0x000800000b020984 */ /* 0x000fe80000000a00 */
[----:B-1----:R-:W0:Y:S02]  /*0680*/  @P0 LDS.64 R4, [R11] ;  /* 0x000000000b040984 */ /* 0x002e240000000a00 */
[----:B0-----:R-:W-:-:S07]  /*0690*/  @P0 DADD R2, R2, R4 ;  /* 0x0000000002020229 */ /* 0x001fce0000000004 */
[----:B------:R2:W-:Y:S01]  /*06a0*/  @P0 STS.64 [R11], R2 ;  /* 0x000000020b000388 */ /* 0x0005e20000000a00 */
[----:B------:R-:W-:Y:S06]  /*06b0*/  BAR.SYNC.DEFER_BLOCKING 0x0 ;  /* 0x0000000000007b1d */ /* 0x000fec0000010000 */
[----:B------:R-:W-:Y:S05]  /*06c0*/  BRA `(.L_x_13) ;  /* 0x0000000000087947 */ /* 0x000fea0003800000 */
.L_x_12:
[----:B------:R-:W-:-:S13]  /*06d0*/  ISETP.GE.AND P0, PT, R0, 0x81, PT ;  /* 0x000000810000780c */ /* 0x000fda0003f06270 */
[----:B------:R-:W-:Y:S05]  /*06e0*/  @!P0 BRA `(.L_x_14) ;  /* 0x0000000000248947 */ /* 0x000fea0003800000 */
.L_x_13:
[----:B--2---:R-:W-:-:S05]  /*06f0*/  IMAD.MOV.U32 R3, RZ, RZ, -0x80 ;  /* 0xffffff80ff037424 */ /* 0x004fca00078e00ff */
[----:B------:R-:W-:-:S04]  /*0700*/  VIADDMNMX.U32 R2, R0, R3, 0x80, PT ;  /* 0x0000008000027446 */ /* 0x000fc80003800003 */
[----:B------:R-:W-:-:S13]  /*0710*/  ISETP.GT.U32.AND P0, PT, R2, R7, PT ;  /* 0x000000070200720c */ /* 0x000fda0003f04070 */
[----:B------:R-:W-:Y:S04]  /*0720*/  @P0 LDS.64 R2, [R11+0x400] ;  /* 0x000400000b020984 */ /* 0x000fe80000000a00 */
[----:B01----:R-:W0:Y:S02]  /*0730*/  @P0 LDS.64 R4, [R11] ;  /* 0x000000000b040984 */ /* 0x003e240000000a00 */
[----:B0-----:R-:W-:-:S07]  /*0740*/  @P0 DADD R2, R2, R4 ;  /* 0x0000000002020229 */ /* 0x001fce0000000004 */
[----:B------:R2:W-:Y:S01]  /*0750*/  @P0 STS.64 [R11], R2 ;  /* 0x000000020b000388 */ /* 0x0005e20000000a00 */
[----:B------:R-:W-:Y:S06]  /*0760*/  BAR.SYNC.DEFER_BLOCKING 0x0 ;  /* 0x0000000000007b1d */ /* 0x000fec0000010000 */
[----:B------:R-:W-:Y:S05]  /*0770*/  BRA `(.L_x_15) ;  /* 0x0000000000087947 */ /* 0x000fea0003800000 */
.L_x_14:
[----:B------:R-:W-:-:S13]  /*0780*/  ISETP.GE.AND P0, PT, R0, 0x41, PT ;  /* 0x000000410000780c */ /* 0x000fda0003f06270 */
[----:B------:R-:W-:Y:S05]  /*0790*/  @!P0 BRA `(.L_x_16) ;  /* 0x0000000000208947 */ /* 0x000fea0003800000 */
.L_x_15:
        /* <DEDUP_REMOVED lines=8> */
.L_x_16:
[----:B------:R-:W-:-:S13]  /*0820*/  ISETP.GT.U32.AND P0, PT, R7, 0x1f, PT ;  /* 0x0000001f0700780c */ /* 0x000fda0003f04070 */
[----:B------:R-:W-:Y:S05]  /*0830*/  @P0 EXIT ;  /* 0x000000000000094d */ /* 0x000fea0003800000 */
[----:B--2---:R-:W-:Y:S01]  /*0840*/  VIADD R2, R0, 0xffffffe0 ;  /* 0xffffffe000027836 */ /* 0x004fe20000000000 */
[----:B------:R-:W-:Y:S04]  /*0850*/  BSSY.RECONVERGENT B0, `(.L_x_17) ;  /* 0x0000038000007945 */ /* 0x000fe80003800200 */
[----:B------:R-:W-:-:S04]  /*0860*/  ISETP.GE.AND P0, PT, R7, R2, PT ;  /* 0x000000020700720c */ /* 0x000fc80003f06270 */
[----:B------:R-:W-:-:S13]  /*0870*/  ISETP.LT.OR P0, PT, R0, 0x21, P0 ;  /* 0x000000210000780c */ /* 0x000fda0000701670 */
[----:B------:R-:W-:Y:S04]  /*0880*/  @!P0 LDS.64 R2, [R11+0x100] ;  /* 0x000100000b028984 */ /* 0x000fe80000000a00 */
[----:B01----:R-:W0:Y:S02]  /*0890*/  @!P0 LDS.64 R4, [R11] ;  /* 0x000000000b048984 */ /* 0x003e240000000a00 */
[----:B0-----:R-:W-:-:S07]  /*08a0*/  @!P0 DADD R2, R2, R4 ;  /* 0x0000000002028229 */ /* 0x001fce0000000004 */
[----:B------:R0:W-:Y:S01]  /*08b0*/  @!P0 STS.64 [R11], R2 ;  /* 0x000000020b008388 */ /* 0x0001e20000000a00 */
[----:B------:R-:W-:Y:S05]  /*08c0*/  @!P0 BRA `(.L_x_18) ;  /* 0x0000000000088947 */ /* 0x000fea0003800000 */
[----:B------:R-:W-:-:S13]  /*08d0*/  ISETP.GE.AND P0, PT, R0, 0x11, PT ;  /* 0x000000110000780c */ /* 0x000fda0003f06270 */
[----:B------:R-:W-:Y:S05]  /*08e0*/  @!P0 BRA `(.L_x_19) ;  /* 0x00000000002c8947 */ /* 0x000fea0003800000 */
.L_x_18:
[----:B0-----:R-:W-:Y:S01]  /*08f0*/  VIADD R2, R0, 0xfffffff0 ;  /* 0xfffffff000027836 */ /* 0x001fe20000000000 */
[----:B------:R-:W-:Y:S04]  /*0900*/  BSSY.RECONVERGENT B1, `(.L_x_20) ;  /* 0x0000008000017945 */ /* 0x000fe80003800200 */
[----:B------:R-:W-:-:S04]  /*0910*/  ISETP.GE.U32.AND P0, PT, R7, R2, PT ;  /* 0x000000020700720c */ /* 0x000fc80003f06070 */
[----:B------:R-:W-:-:S13]  /*0920*/  ISETP.GT.U32.OR P0, PT, R7, 0xf, P0 ;  /* 0x0000000f0700780c */ /* 0x000fda0000704470 */
[----:B------:R-:W-:Y:S05]  /*0930*/  @P0 BRA `(.L_x_21) ;  /* 0x0000000000100947 */ /* 0x000fea0003800000 */
[----:B------:R-:W-:Y:S04]  /*0940*/  LDS.64 R2, [R11+0x80] ;  /* 0x000080000b027984 */ /* 0x000fe80000000a00 */
[----:B------:R-:W0:Y:S02]  /*0950*/  LDS.64 R4, [R11] ;  /* 0x000000000b047984 */ /* 0x000e240000000a00 */
[----:B0-----:R-:W-:-:S07]  /*0960*/  DADD R2, R2, R4 ;  /* 0x0000000002027229 */ /* 0x001fce0000000004 */
[----:B------:R0:W-:Y:S04]  /*0970*/  STS.64 [R11], R2 ;  /* 0x000000020b007388 */ /* 0x0001e80000000a00 */
.L_x_21:
[----:B------:R-:W-:Y:S05]  /*0980*/  BSYNC.RECONVERGENT B1 ;  /* 0x0000000000017941 */ /* 0x000fea0003800200 */
.L_x_20:
[----:B------:R-:W-:Y:S05]  /*0990*/  BRA `(.L_x_22) ;  /* 0x0000000000087947 */ /* 0x000fea0003800000 */
.L_x_19:
[----:B------:R-:W-:-:S13]  /*09a0*/  ISETP.GE.AND P0, PT, R0, 0x9, PT ;  /* 0x000000090000780c */ /* 0x000fda0003f06270 */
[----:B------:R-:W-:Y:S05]  /*09b0*/  @!P0 BRA `(.L_x_23) ;  /* 0x00000000002c8947 */ /* 0x000fea0003800000 */
.L_x_22:
        /* <DEDUP_REMOVED lines=9> */
.L_x_25:
[----:B------:R-:W-:Y:S05]  /*0a50*/  BSYNC.RECONVERGENT B1 ;  /* 0x0000000000017941 */ /* 0x000fea0003800200 */
.L_x_24:
[----:B------:R-:W-:Y:S05]  /*0a60*/  BRA `(.L_x_26) ;  /* 0x0000000000087947 */ /* 0x000fea0003800000 */
.L_x_23:
[----:B------:R-:W-:-:S13]  /*0a70*/  ISETP.GE.AND P0, PT, R0, 0x5, PT ;  /* 0x000000050000780c */ /* 0x000fda0003f06270 */
[----:B------:R-:W-:Y:S05]  /*0a80*/  @!P0 BRA `(.L_x_27) ;  /* 0x00000000002c8947 */ /* 0x000fea0003800000 */
.L_x_26:
        /* <DEDUP_REMOVED lines=9> */
.L_x_29:
[----:B------:R-:W-:Y:S05]  /*0b20*/  BSYNC.RECONVERGENT B1 ;  /* 0x0000000000017941 */ /* 0x000fea0003800200 */
.L_x_28:
[----:B------:R-:W-:Y:S05]  /*0b30*/  BRA `(.L_x_30) ;  /* 0x0000000000087947 */ /* 0x000fea0003800000 */
.L_x_27:
[----:B------:R-:W-:-:S13]  /*0b40*/  ISETP.GE.AND P0, PT, R0, 0x3, PT ;  /* 0x000000030000780c */ /* 0x000fda0003f06270 */
[----:B------:R-:W-:Y:S05]  /*0b50*/  @!P0 BRA `(.L_x_31) ;  /* 0x00000000001c8947 */ /* 0x000fea0003800000 */
.L_x_30:
[----:B0-----:R-:W-:-:S05]  /*0b60*/  VIADD R2, R0, 0xfffffffe ;  /* 0xfffffffe00027836 */ /* 0x001fca0000000000 */
[----:B------:R-:W-:-:S04]  /*0b70*/  ISETP.GE.U32.AND P0, PT, R7, R2, PT ;  /* 0x000000020700720c */ /* 0x000fc80003f06070 */
[----:B------:R-:W-:-:S13]  /*0b80*/  ISETP.GT.U32.OR P0, PT, R7, 0x1, P0 ;  /* 0x000000010700780c */ /* 0x000fda0000704470 */
[----:B------:R-:W-:Y:S04]  /*0b90*/  @!P0 LDS.64 R2, [R11+0x10] ;  /* 0x000010000b028984 */ /* 0x000fe80000000a00 */
[----:B------:R-:W0:Y:S02]  /*0ba0*/  @!P0 LDS.64 R4, [R11] ;  /* 0x000000000b048984 */ /* 0x000e240000000a00 */
[----:B0-----:R-:W-:-:S07]  /*0bb0*/  @!P0 DADD R2, R2, R4 ;  /* 0x0000000002028229 */ /* 0x001fce0000000004 */
[----:B------:R1:W-:Y:S04]  /*0bc0*/  @!P0 STS.64 [R11], R2 ;  /* 0x000000020b008388 */ /* 0x0003e80000000a00 */
.L_x_31:
[----:B------:R-:W-:Y:S05]  /*0bd0*/  BSYNC.RECONVERGENT B0 ;  /* 0x0000000000007941 */ /* 0x000fea0003800200 */
.L_x_17:
[----:B------:R-:W-:Y:S01]  /*0be0*/  ISETP.GE.AND P0, PT, R0, 0x2, PT ;  /* 0x000000020000780c */ /* 0x000fe20003f06270 */
[----:B------:R-:W-:Y:S03]  /*0bf0*/  BSSY.RECONVERGENT B0, `(.L_x_32) ;  /* 0x000000a000007945 */ /* 0x000fe60003800200 */
[----:B------:R-:W-:-:S13]  /*0c00*/  ISETP.NE.OR P0, PT, R7, RZ, !P0 ;  /* 0x000000ff0700720c */ /* 0x000fda0004705670 */
[----:B01----:R-:W-:Y:S04]  /*0c10*/  @!P0 LDS.64 R2, [UR4+0x8] ;  /* 0x00000804ff028984 */ /* 0x003fe80008000a00 */
[----:B------:R-:W0:Y:S02]  /*0c20*/  @!P0 LDS.64 R4, [UR4] ;  /* 0x00000004ff048984 */ /* 0x000e240008000a00 */
[----:B0-----:R-:W-:-:S07]  /*0c30*/  @!P0 DADD R2, R2, R4 ;  /* 0x0000000002028229 */ /* 0x001fce0000000004 */
[----:B------:R0:W-:Y:S01]  /*0c40*/  @!P0 STS.64 [UR4], R2 ;  /* 0x00000002ff008988 */ /* 0x0001e20008000a04 */
[----:B------:R-:W-:Y:S05]  /*0c50*/  @!P0 BRA `(.L_x_33) ;  /* 0x00000000000c8947 */ /* 0x000fea0003800000 */
[----:B------:R-:W-:-:S13]  /*0c60*/  ISETP.NE.AND P0, PT, R7, RZ, PT ;  /* 0x000000ff0700720c */ /* 0x000fda0003f05270 */
[----:B------:R-:W-:Y:S05]  /*0c70*/  @P0 EXIT ;  /* 0x000000000000094d */ /* 0x000fea0003800000 */
[----:B0-----:R-:W1:Y:S02]  /*0c80*/  LDS.64 R2, [UR4] ;  /* 0x00000004ff027984 */ /* 0x001e640008000a00 */
.L_x_33:
[----:B------:R-:W-:Y:S05]  /*0c90*/  BSYNC.RECONVERGENT B0 ;  /* 0x0000000000007941 */ /* 0x000fea0003800200 */
.L_x_32:
[----:B------:R-:W2:Y:S02]  /*0ca0*/  LDC.64 R4, c[0x0][0x388] ;  /* 0x0000e200ff047b82 */ /* 0x000ea40000000a00 */
[----:B--2---:R-:W-:-:S05]  /*0cb0*/  IMAD.WIDE.U32 R6, R6, 0x8, R4 ;  /* 0x0000000806067825 */ /* 0x004fca00078e0004 */
[----:B-1----:R-:W-:Y:S01]  /*0cc0*/  STG.E.64 desc[UR6][R6.64], R2 ;  /* 0x0000000206007986 */ /* 0x002fe2000c101b06 */
[----:B------:R-:W-:Y:S05]  /*0cd0*/  EXIT ;  /* 0x000000000000794d */ /* 0x000fea0003800000 */
.L_x_34:
        /* <DEDUP_REMOVED lines=10> */
.L_x_37:


//--------------------- .text._Z3addPdS_          --------------------------
	.section	.text._Z3addPdS_,"ax",@progbits
	.align	128
        .global         _Z3addPdS_
        .type           _Z3addPdS_,@function
        .size           _Z3addPdS_,(.L_x_38 - _Z3addPdS_)
        .other          _Z3addPdS_,@"STO_CUDA_ENTRY STV_DEFAULT"
_Z3addPdS_:
.text._Z3addPdS_:
[----:B------:R-:W-:Y:S01]  /*0000*/  LDC R1, c[0x0][0x37c] ;  /* 0x0000df00ff017b82 */ /* 0x000fe20000000800 */
[----:B------:R-:W0:Y:S07]  /*0010*/  S2R R5, SR_CTAID.X ;  /* 0x0000000000057919 */ /* 0x000e2e0000002500 */
[----:B------:R-:W0:Y:S01]  /*0020*/  LDC.64 R2, c[0x0][0x380] ;  /* 0x0000e000ff027b82 */ /* 0x000e220000000a00 */
[----:B------:R-:W1:Y:S01]  /*0030*/  LDCU.64 UR4, c[0x0][0x358] ;  /* 0x00006b00ff0477ac */ /* 0x000e620008000a00 */
[----:B0-----:R-:W-:-:S06]  /*0040*/  IMAD.WIDE.U32 R2, R5, 0x8, R2 ;  /* 0x0000000805027825 */ /* 0x001fcc00078e0002 */
[----:B-1----:R-:W2:Y:S01]  /*0050*/  LDG.E.64 R2, desc[UR4][R2.64] ;  /* 0x0000000402027981 */ /* 0x002ea2000c1e1b00 */
[----:B------:R-:W2:Y:S03]  /*0060*/  LDC.64 R4, c[0x0][0x388] ;  /* 0x0000e200ff047b82 */ /* 0x000ea60000000a00 */
[----:B--2---:R-:W-:Y:S01]  /*0070*/  REDG.E.ADD.F64.RN.STRONG.GPU desc[UR4][R4.64], R2 ;  /* 0x00000002040079a6 */ /* 0x004fe2000c12ff04 */
[----:B------:R-:W-:Y:S05]  /*0080*/  EXIT ;  /* 0x000000000000794d */ /* 0x000fea0003800000 */
.L_x_35:
        /* <DEDUP_REMOVED lines=15> */
.L_x_38:


//--------------------- .nv.shared._Z6reduceILj1024EEvPdS0_ --------------------------
	.section	.nv.shared._Z6reduceILj1024EEvPdS0_,"aw",@nobits
	.sectionflags	@""
	.align	16
.nv.shared._Z6reduceILj1024EEvPdS0_:
	.zero		9216


//--------------------- .nv.shared.reserved.0     --------------------------
	.section	.nv.shared.reserved.0,"aw",@nobits
	.weak		__nv_reservedSMEM_offset_0_alias
	.size		__nv_reservedSMEM_offset_0_alias, 0, 64
	.other		__nv_reservedSMEM_offset_0_alias,@"STO_CUDA_RESERVED_SHARED STV_DEFAULT"
__nv_reservedSMEM_offset_0_alias:
	.zero		0
	.zero		64


//--------------------- .nv.shared._Z10reduce_dynPdS_PiS0_ --------------------------
	.section	.nv.shared._Z10reduce_dynPdS_PiS0_,"aw",@nobits
	.sectionflags	@""
	.align	16
	.zero		1024


//--------------------- .nv.shared._Z3addPdS_     --------------------------
	.section	.nv.shared._Z3addPdS_,"aw",@nobits
	.sectionflags	@""
	.align	16
	.zero		1024


//--------------------- .nv.constant0._Z6reduceILj1024EEvPdS0_ --------------------------
	.section	.nv.constant0._Z6reduceILj1024EEvPdS0_,"a",@progbits
	.sectionflags	@""
	.align	4
.nv.constant0._Z6reduceILj1024EEvPdS0_:
	.zero		912


//--------------------- .nv.constant0._Z10reduce_dynPdS_PiS0_ --------------------------
	.section	.nv.constant0._Z10reduce_dynPdS_PiS0_,"a",@progbits
	.sectionflags	@""
	.align	4
.nv.constant0._Z10reduce_dynPdS_PiS0_:
	.zero		928


//--------------------- .nv.constant0._Z3addPdS_  --------------------------
	.section	.nv.constant0._Z3addPdS_,"a",@progbits
	.sectionflags	@""
	.align	4
.nv.constant0._Z3addPdS_:
	.zero		912


//--------------------- SYMBOLS --------------------------

	.type		.nv.reservedSmem.offset0,@object
	.size		.nv.reservedSmem.offset0,0x4
	.type		.nv.reservedSmem.cap,@object
	.size		.nv.reservedSmem.cap,0x4
